	.headerflags	@"EF_CUDA_TEXMODE_UNIFIED EF_CUDA_64BIT_ADDRESS EF_CUDA_ACCELERATORS EF_CUDA_SM90 EF_CUDA_VIRTUAL_SM(EF_CUDA_SM90)"
	.elftype	@"ET_EXEC"


//--------------------- .nv.info                  --------------------------
	.section	.nv.info,"",@"SHT_CUDA_INFO"
	.align	4


	//----- nvinfo : EIATTR_REGCOUNT
	.align		4
        /*0000*/ 	.byte	0x04, 0x2f
        /*0002*/ 	.short	(.L_3 - .L_2)
	.align		4
.L_2:
        /*0004*/ 	.word	index@(triton_poi_fused_cat_5)
        /*0008*/ 	.word	0x00000030


	//----- nvinfo : EIATTR_MIN_STACK_SIZE
	.align		4
.L_3:
        /*000c*/ 	.byte	0x04, 0x12
        /*000e*/ 	.short	(.L_5 - .L_4)
	.align		4
.L_4:
        /*0010*/ 	.word	index@(triton_poi_fused_cat_5)
        /*0014*/ 	.word	0x00000000


	//----- nvinfo : EIATTR_FRAME_SIZE
	.align		4
.L_5:
        /*0018*/ 	.byte	0x04, 0x11
        /*001a*/ 	.short	(.L_7 - .L_6)
	.align		4
.L_6:
        /*001c*/ 	.word	index@(triton_poi_fused_cat_5)
        /*0020*/ 	.word	0x00000000


	//----- nvinfo : EIATTR_MIN_STACK_SIZE
	.align		4
.L_7:
        /*0024*/ 	.byte	0x04, 0x12
        /*0026*/ 	.short	(.L_9 - .L_8)
	.align		4
.L_8:
        /*0028*/ 	.word	index@(triton_poi_fused_cat_5)
        /*002c*/ 	.word	0x00000000
.L_9:


//--------------------- .nv.info.triton_poi_fused_cat_5 --------------------------
	.section	.nv.info.triton_poi_fused_cat_5,"",@"SHT_CUDA_INFO"
	.sectionflags	@""
	.align	4


	//----- nvinfo : EIATTR_CUDA_API_VERSION
	.align		4
        /*0000*/ 	.byte	0x04, 0x37
        /*0002*/ 	.short	(.L_11 - .L_10)
.L_10:
        /*0004*/ 	.word	0x0000007c


	//----- nvinfo : EIATTR_KPARAM_INFO
	.align		4
.L_11:
        /*0008*/ 	.byte	0x04, 0x17
        /*000a*/ 	.short	(.L_13 - .L_12)
.L_12:
        /*000c*/ 	.word	0x00000000
        /*0010*/ 	.short	0x0015
        /*0012*/ 	.short	0x00a8
        /*0014*/ 	.byte	0x00, 0xf0, 0x11, 0x00


	//----- nvinfo : EIATTR_KPARAM_INFO
	.align		4
.L_13:
        /*0018*/ 	.byte	0x04, 0x17
        /*001a*/ 	.short	(.L_15 - .L_14)
.L_14:
        /*001c*/ 	.word	0x00000000
        /*0020*/ 	.short	0x0014
        /*0022*/ 	.short	0x00a0
        /*0024*/ 	.byte	0x00, 0xf4, 0x21, 0x00


	//----- nvinfo : EIATTR_KPARAM_INFO
	.align		4
.L_15:
        /*0028*/ 	.byte	0x04, 0x17
        /*002a*/ 	.short	(.L_17 - .L_16)
.L_16:
        /*002c*/ 	.word	0x00000000
        /*0030*/ 	.short	0x0013
        /*0032*/ 	.short	0x0098
        /*0034*/ 	.byte	0x00, 0xf4, 0x21, 0x00


	//----- nvinfo : EIATTR_KPARAM_INFO
	.align		4
.L_17:
        /*0038*/ 	.byte	0x04, 0x17
        /*003a*/ 	.short	(.L_19 - .L_18)
.L_18:
        /*003c*/ 	.word	0x00000000
        /*0040*/ 	.short	0x0012
        /*0042*/ 	.short	0x0090
        /*0044*/ 	.byte	0x00, 0xf4, 0x21, 0x00


	//----- nvinfo : EIATTR_KPARAM_INFO
	.align		4
.L_19:
        /*0048*/ 	.byte	0x04, 0x17
        /*004a*/ 	.short	(.L_21 - .L_20)
.L_20:
        /*004c*/ 	.word	0x00000000
        /*0050*/ 	.short	0x0011
        /*0052*/ 	.short	0x0088
        /*0054*/ 	.byte	0x00, 0xf4, 0x21, 0x00


	//----- nvinfo : EIATTR_KPARAM_INFO
	.align		4
.L_21:
        /*0058*/ 	.byte	0x04, 0x17
        /*005a*/ 	.short	(.L_23 - .L_22)
.L_22:
        /*005c*/ 	.word	0x00000000
        /*0060*/ 	.short	0x0010
        /*0062*/ 	.short	0x0080
        /*0064*/ 	.byte	0x00, 0xf4, 0x21, 0x00


	//----- nvinfo : EIATTR_KPARAM_INFO
	.align		4
.L_23:
        /*0068*/ 	.byte	0x04, 0x17
        /*006a*/ 	.short	(.L_25 - .L_24)
.L_24:
        /*006c*/ 	.word	0x00000000
        /*0070*/ 	.short	0x000f
        /*0072*/ 	.short	0x0078
        /*0074*/ 	.byte	0x00, 0xf4, 0x21, 0x00


	//----- nvinfo : EIATTR_KPARAM_INFO
	.align		4
.L_25:
        /*0078*/ 	.byte	0x04, 0x17
        /*007a*/ 	.short	(.L_27 - .L_26)
.L_26:
        /*007c*/ 	.word	0x00000000
        /*0080*/ 	.short	0x000e
        /*0082*/ 	.short	0x0070
        /*0084*/ 	.byte	0x00, 0xf4, 0x21, 0x00


	//----- nvinfo : EIATTR_KPARAM_INFO
	.align		4
.L_27:
        /*0088*/ 	.byte	0x04, 0x17
        /*008a*/ 	.short	(.L_29 - .L_28)
.L_28:
        /*008c*/ 	.word	0x00000000
        /*0090*/ 	.short	0x000d
        /*0092*/ 	.short	0x0068
        /*0094*/ 	.byte	0x00, 0xf4, 0x21, 0x00


	//----- nvinfo : EIATTR_KPARAM_INFO
	.align		4
.L_29:
        /*0098*/ 	.byte	0x04, 0x17
        /*009a*/ 	.short	(.L_31 - .L_30)
.L_30:
        /*009c*/ 	.word	0x00000000
        /*00a0*/ 	.short	0x000c
        /*00a2*/ 	.short	0x0060
        /*00a4*/ 	.byte	0x00, 0xf4, 0x21, 0x00


	//----- nvinfo : EIATTR_KPARAM_INFO
	.align		4
.L_31:
        /*00a8*/ 	.byte	0x04, 0x17
        /*00aa*/ 	.short	(.L_33 - .L_32)
.L_32:
        /*00ac*/ 	.word	0x00000000
        /*00b0*/ 	.short	0x000b
        /*00b2*/ 	.short	0x0058
        /*00b4*/ 	.byte	0x00, 0xf4, 0x21, 0x00


	//----- nvinfo : EIATTR_KPARAM_INFO
	.align		4
.L_33:
        /*00b8*/ 	.byte	0x04, 0x17
        /*00ba*/ 	.short	(.L_35 - .L_34)
.L_34:
        /*00bc*/ 	.word	0x00000000
        /*00c0*/ 	.short	0x000a
        /*00c2*/ 	.short	0x0050
        /*00c4*/ 	.byte	0x00, 0xf4, 0x21, 0x00


	//----- nvinfo : EIATTR_KPARAM_INFO
	.align		4
.L_35:
        /*00c8*/ 	.byte	0x04, 0x17
        /*00ca*/ 	.short	(.L_37 - .L_36)
.L_36:
        /*00cc*/ 	.word	0x00000000
        /*00d0*/ 	.short	0x0009
        /*00d2*/ 	.short	0x0048
        /*00d4*/ 	.byte	0x00, 0xf4, 0x21, 0x00


	//----- nvinfo : EIATTR_KPARAM_INFO
	.align		4
.L_37:
        /*00d8*/ 	.byte	0x04, 0x17
        /*00da*/ 	.short	(.L_39 - .L_38)
.L_38:
        /*00dc*/ 	.word	0x00000000
        /*00e0*/ 	.short	0x0008
        /*00e2*/ 	.short	0x0040
        /*00e4*/ 	.byte	0x00, 0xf4, 0x21, 0x00


	//----- nvinfo : EIATTR_KPARAM_INFO
	.align		4
.L_39:
        /*00e8*/ 	.byte	0x04, 0x17
        /*00ea*/ 	.short	(.L_41 - .L_40)
.L_40:
        /*00ec*/ 	.word	0x00000000
        /*00f0*/ 	.short	0x0007
        /*00f2*/ 	.short	0x0038
        /*00f4*/ 	.byte	0x00, 0xf4, 0x21, 0x00


	//----- nvinfo : EIATTR_KPARAM_INFO
	.align		4
.L_41:
        /*00f8*/ 	.byte	0x04, 0x17
        /*00fa*/ 	.short	(.L_43 - .L_42)
.L_42:
        /*00fc*/ 	.word	0x00000000
        /*0100*/ 	.short	0x0006
        /*0102*/ 	.short	0x0030
        /*0104*/ 	.byte	0x00, 0xf4, 0x21, 0x00


	//----- nvinfo : EIATTR_KPARAM_INFO
	.align		4
.L_43:
        /*0108*/ 	.byte	0x04, 0x17
        /*010a*/ 	.short	(.L_45 - .L_44)
.L_44:
        /*010c*/ 	.word	0x00000000
        /*0110*/ 	.short	0x0005
        /*0112*/ 	.short	0x0028
        /*0114*/ 	.byte	0x00, 0xf4, 0x21, 0x00


	//----- nvinfo : EIATTR_KPARAM_INFO
	.align		4
.L_45:
        /*0118*/ 	.byte	0x04, 0x17
        /*011a*/ 	.short	(.L_47 - .L_46)
.L_46:
        /*011c*/ 	.word	0x00000000
        /*0120*/ 	.short	0x0004
        /*0122*/ 	.short	0x0020
        /*0124*/ 	.byte	0x00, 0xf4, 0x21, 0x00


	//----- nvinfo : EIATTR_KPARAM_INFO
	.align		4
.L_47:
        /*0128*/ 	.byte	0x04, 0x17
        /*012a*/ 	.short	(.L_49 - .L_48)
.L_48:
        /*012c*/ 	.word	0x00000000
        /*0130*/ 	.short	0x0003
        /*0132*/ 	.short	0x0018
        /*0134*/ 	.byte	0x00, 0xf4, 0x21, 0x00


	//----- nvinfo : EIATTR_KPARAM_INFO
	.align		4
.L_49:
        /*0138*/ 	.byte	0x04, 0x17
        /*013a*/ 	.short	(.L_51 - .L_50)
.L_50:
        /*013c*/ 	.word	0x00000000
        /*0140*/ 	.short	0x0002
        /*0142*/ 	.short	0x0010
        /*0144*/ 	.byte	0x00, 0xf4, 0x21, 0x00


	//----- nvinfo : EIATTR_KPARAM_INFO
	.align		4
.L_51:
        /*0148*/ 	.byte	0x04, 0x17
        /*014a*/ 	.short	(.L_53 - .L_52)
.L_52:
        /*014c*/ 	.word	0x00000000
        /*0150*/ 	.short	0x0001
        /*0152*/ 	.short	0x0008
        /*0154*/ 	.byte	0x00, 0xf4, 0x21, 0x00


	//----- nvinfo : EIATTR_KPARAM_INFO
	.align		4
.L_53:
        /*0158*/ 	.byte	0x04, 0x17
        /*015a*/ 	.short	(.L_55 - .L_54)
.L_54:
        /*015c*/ 	.word	0x00000000
        /*0160*/ 	.short	0x0000
        /*0162*/ 	.short	0x0000
        /*0164*/ 	.byte	0x00, 0xf4, 0x21, 0x00


	//----- nvinfo : EIATTR_SPARSE_MMA_MASK
	.align		4
.L_55:
        /*0168*/ 	.byte	0x03, 0x50
        /*016a*/ 	.short	0x0000


	//----- nvinfo : EIATTR_MAXREG_COUNT
	.align		4
        /*016c*/ 	.byte	0x03, 0x1b
        /*016e*/ 	.short	0x00ff


	//----- nvinfo : EIATTR_EXIT_INSTR_OFFSETS
	.align		4
        /*0170*/ 	.byte	0x04, 0x1c
        /*0172*/ 	.short	(.L_57 - .L_56)


	//   ....[0]....
.L_56:
        /*0174*/ 	.word	0x00001280


	//----- nvinfo : EIATTR_REQNTID
	.align		4
.L_57:
        /*0178*/ 	.byte	0x04, 0x10
        /*017a*/ 	.short	(.L_59 - .L_58)
.L_58:
        /*017c*/ 	.word	0x00000100
        /*0180*/ 	.word	0x00000001
        /*0184*/ 	.word	0x00000001


	//----- nvinfo : EIATTR_CBANK_PARAM_SIZE
	.align		4
.L_59:
        /*0188*/ 	.byte	0x03, 0x19
        /*018a*/ 	.short	0x00ac


	//----- nvinfo : EIATTR_PARAM_CBANK
	.align		4
        /*018c*/ 	.byte	0x04, 0x0a
        /*018e*/ 	.short	(.L_61 - .L_60)
	.align		4
.L_60:
        /*0190*/ 	.word	index@(.nv.constant0.triton_poi_fused_cat_5)
        /*0194*/ 	.short	0x0210
        /*0196*/ 	.short	0x00ac


	//----- nvinfo : EIATTR_SW_WAR
	.align		4
.L_61:
        /*0198*/ 	.byte	0x04, 0x36
        /*019a*/ 	.short	(.L_63 - .L_62)
.L_62:
        /*019c*/ 	.word	0x00000008
.L_63:


//--------------------- .nv.callgraph             --------------------------
	.section	.nv.callgraph,"",@"SHT_CUDA_CALLGRAPH"
	.align	4
	.sectionentsize	8
	.align		4
        /*0000*/ 	.word	0x00000000
	.align		4
        /*0004*/ 	.word	0xffffffff
	.align		4
        /*0008*/ 	.word	0x00000000
	.align		4
        /*000c*/ 	.word	0xfffffffe
	.align		4
        /*0010*/ 	.word	0x00000000
	.align		4
        /*0014*/ 	.word	0xfffffffd
	.align		4
        /*0018*/ 	.word	0x00000000
	.align		4
        /*001c*/ 	.word	0xfffffffc


//--------------------- .nv.constant4             --------------------------
	.section	.nv.constant4,"a",@progbits
	.align	8
	.align		8
.nv.constant4:
        /*0000*/ 	.dword	_$_str
	.align		8
        /*0008*/ 	.dword	_$_str_$_2


//--------------------- .text.triton_poi_fused_cat_5 --------------------------
	.section	.text.triton_poi_fused_cat_5,"ax",@progbits
	.align	128
        .global         triton_poi_fused_cat_5
        .type           triton_poi_fused_cat_5,@function
        .size           triton_poi_fused_cat_5,(.L_x_1 - triton_poi_fused_cat_5)
        .other          triton_poi_fused_cat_5,@"STO_CUDA_ENTRY STV_DEFAULT"
triton_poi_fused_cat_5:
.text.triton_poi_fused_cat_5:
[----:B------:R-:W-:Y:S01]  /*0000*/  LDC R1, c[0x0][0x28] ;  /* 0x00000a00ff017b82 */ /* 0x000fe20000000800 */
[----:B------:R-:W1:Y:S01]  /*0010*/  S2R R0, SR_TID.X ;  /* 0x0000000000007919 */ /* 0x000e620000002100 */
[----:B------:R-:W-:-:S06]  /*0020*/  CS2R R36, SRZ ;  /* 0x0000000000247805 */ /* 0x000fcc000001ff00 */
[----:B------:R-:W2:Y:S01]  /*0030*/  LDC.64 R6, c[0x0][0x248] ;  /* 0x00009200ff067b82 */ /* 0x000ea20000000a00 */
[----:B------:R-:W-:Y:S01]  /*0040*/  ULDC.64 UR4, c[0x0][0x208] ;  /* 0x0000820000047ab9 */ /* 0x000fe20000000a00 */
[----:B------:R-:W3:Y:S01]  /*0050*/  S2R R3, SR_CTAID.X ;  /* 0x0000000000037919 */ /* 0x000ee20000002500 */
[----:B------:R-:W-:Y:S02]  /*0060*/  CS2R R38, SRZ ;  /* 0x0000000000267805 */ /* 0x000fe4000001ff00 */
[----:B------:R-:W-:-:S03]  /*0070*/  CS2R R34, SRZ ;  /* 0x0000000000227805 */ /* 0x000fc6000001ff00 */
[----:B------:R-:W4:Y:S08]  /*0080*/  LDC.64 R8, c[0x0][0x270] ;  /* 0x00009c00ff087b82 */ /* 0x000f300000000a00 */
[----:B------:R-:W5:Y:S01]  /*0090*/  LDC.64 R24, c[0x0][0x298] ;  /* 0x0000a600ff187b82 */ /* 0x000f620000000a00 */
[----:B------:R-:W-:-:S07]  /*00a0*/  CS2R R26, SRZ ;  /* 0x00000000001a7805 */ /* 0x000fce000001ff00 */
[----:B------:R-:W2:Y:S01]  /*00b0*/  LDC.64 R20, c[0x0][0x228] ;  /* 0x00008a00ff147b82 */ /* 0x000ea20000000a00 */
[----:B-1----:R-:W-:-:S07]  /*00c0*/  IMAD.SHL.U32 R0, R0, 0x2, RZ ;  /* 0x0000000200007824 */ /* 0x002fce00078e00ff */
[----:B------:R-:W1:Y:S01]  /*00d0*/  LDC.64 R12, c[0x0][0x218] ;  /* 0x00008600ff0c7b82 */ /* 0x000e620000000a00 */
[----:B------:R-:W-:-:S05]  /*00e0*/  LOP3.LUT R0, R0, 0x1fe, RZ, 0xc0, !PT ;  /* 0x000001fe00007812 */ /* 0x000fca00078ec0ff */
[----:B---3--:R-:W-:Y:S02]  /*00f0*/  IMAD R4, R3, 0x200, R0 ;  /* 0x0000020003047824 */ /* 0x008fe400078e0200 */
[----:B------:R-:W3:Y:S03]  /*0100*/  LDC.64 R10, c[0x0][0x240] ;  /* 0x00009000ff0a7b82 */ /* 0x000ee60000000a00 */
[----:B------:R-:W-:-:S04]  /*0110*/  SHF.R.S32.HI R43, RZ, 0x1f, R4 ;  /* 0x0000001fff2b7819 */ /* 0x000fc80000011404 */
[----:B------:R-:W-:Y:S01]  /*0120*/  LEA.HI R43, R43, R4, RZ, 0xc ;  /* 0x000000042b2b7211 */ /* 0x000fe200078f60ff */
[----:B------:R-:W1:Y:S03]  /*0130*/  LDC.64 R2, c[0x0][0x220] ;  /* 0x00008800ff027b82 */ /* 0x000e660000000a00 */
[----:B------:R-:W-:-:S05]  /*0140*/  SHF.R.S32.HI R41, RZ, 0xc, R43 ;  /* 0x0000000cff297819 */ /* 0x000fca000001142b */
[----:B------:R-:W-:Y:S01]  /*0150*/  IMAD.HI R0, R41, 0x2aaaaaab, RZ ;  /* 0x2aaaaaab29007827 */ /* 0x000fe200078e02ff */
[----:B------:R-:W2:Y:S04]  /*0160*/  LDC.64 R18, c[0x0][0x258] ;  /* 0x00009600ff127b82 */ /* 0x000ea80000000a00 */
[----:B------:R-:W-:-:S04]  /*0170*/  SHF.R.U32.HI R5, RZ, 0x1f, R0 ;  /* 0x0000001fff057819 */ /* 0x000fc80000011600 */
[----:B------:R-:W-:Y:S01]  /*0180*/  LEA.HI R0, R0, R5, RZ, 0x1c ;  /* 0x0000000500007211 */ /* 0x000fe200078fe0ff */
[----:B------:R-:W3:Y:S04]  /*0190*/  LDC.64 R28, c[0x0][0x268] ;  /* 0x00009a00ff1c7b82 */ /* 0x000ee80000000a00 */
[----:B------:R-:W-:-:S04]  /*01a0*/  IMAD R41, R0, -0x60, R41 ;  /* 0xffffffa000297824 */ /* 0x000fc800078e0229 */
[C---:B01----:R-:W-:Y:S01]  /*01b0*/  IMAD.WIDE R2, R41.reuse, 0x4, R2 ;  /* 0x0000000429027825 */ /* 0x043fe200078e0202 */
[C---:B------:R-:W-:Y:S01]  /*01c0*/  ISETP.GE.AND P0, PT, R41.reuse, 0x18, PT ;  /* 0x000000182900780c */ /* 0x040fe20003f06270 */
[----:B------:R-:W0:Y:S02]  /*01d0*/  LDC.64 R16, c[0x0][0x230] ;  /* 0x00008c00ff107b82 */ /* 0x000e240000000a00 */
[----:B------:R-:W-:-:S06]  /*01e0*/  VIADD R33, R41, 0xffffffe8 ;  /* 0xffffffe829217836 */ /* 0x000fcc0000000000 */
[----:B------:R-:W1:Y:S04]  /*01f0*/  LDC.64 R44, c[0x0][0x280] ;  /* 0x0000a000ff2c7b82 */ /* 0x000e680000000a00 */
[----:B------:R-:W3:Y:S01]  /*0200*/  @!P0 LDG.E.EL R37, desc[UR4][R2.64] ;  /* 0x0000000402258981 */ /* 0x000ee2000c2e1900 */
[----:B------:R-:W-:Y:S01]  /*0210*/  ISETP.GE.U32.AND P1, PT, R33, 0x18, PT ;  /* 0x000000182100780c */ /* 0x000fe20003f26070 */
[C---:B--2---:R-:W-:Y:S02]  /*0220*/  IMAD.WIDE R6, R41.reuse, 0x4, R6 ;  /* 0x0000000429067825 */ /* 0x044fe400078e0206 */
[----:B------:R4:W2:Y:S01]  /*0230*/  @!P0 LDG.E.EL R38, desc[UR4][R2.64] ;  /* 0x0000000402268981 */ /* 0x0008a2000c2e1900 */
[----:B------:R-:W-:Y:S01]  /*0240*/  CS2R R14, SRZ ;  /* 0x00000000000e7805 */ /* 0x000fe2000001ff00 */
[----:B------:R-:W0:Y:S08]  /*0250*/  LDC.64 R30, c[0x0][0x278] ;  /* 0x00009e00ff1e7b82 */ /* 0x000e300000000a00 */
[----:B------:R-:W2:Y:S01]  /*0260*/  @!P1 LDG.E.EL R39, desc[UR4][R6.64+-0x60] ;  /* 0xffffa00406279981 */ /* 0x000ea2000c2e1900 */
[----:B------:R-:W0:Y:S03]  /*0270*/  LDC.64 R22, c[0x0][0x250] ;  /* 0x00009400ff167b82 */ /* 0x000e260000000a00 */
[----:B------:R-:W2:Y:S01]  /*0280*/  @!P1 LDG.E.EL R34, desc[UR4][R6.64+-0x60] ;  /* 0xffffa00406229981 */ /* 0x000ea2000c2e1900 */
[----:B------:R-:W-:-:S02]  /*0290*/  VIADD R40, R41, 0xffffffd0 ;  /* 0xffffffd029287836 */ /* 0x000fc40000000000 */
[----:B----4-:R-:W-:-:S03]  /*02a0*/  IMAD.WIDE R2, R41, 0x4, R8 ;  /* 0x0000000429027825 */ /* 0x010fc600078e0208 */
[----:B------:R-:W-:-:S13]  /*02b0*/  ISETP.GE.U32.AND P3, PT, R40, 0x18, PT ;  /* 0x000000182800780c */ /* 0x000fda0003f66070 */
[----:B------:R-:W4:Y:S01]  /*02c0*/  @!P3 LDG.E.EL R35, desc[UR4][R2.64+-0xc0] ;  /* 0xffff40040223b981 */ /* 0x000f22000c2e1900 */
[----:B------:R-:W-:-:S03]  /*02d0*/  ISETP.GT.AND P2, PT, R41, 0x47, PT ;  /* 0x000000472900780c */ /* 0x000fc60003f44270 */
[----:B------:R1:W4:Y:S01]  /*02e0*/  @!P3 LDG.E.EL R27, desc[UR4][R2.64+-0xc0] ;  /* 0xffff4004021bb981 */ /* 0x000322000c2e1900 */
[----:B-----5:R-:W-:-:S09]  /*02f0*/  IMAD.WIDE R24, R41, 0x4, R24 ;  /* 0x0000000429187825 */ /* 0x020fd200078e0218 */
[----:B------:R-:W5:Y:S01]  /*0300*/  @P2 LDG.E.EL R36, desc[UR4][R24.64+-0x120] ;  /* 0xfffee00418242981 */ /* 0x000f62000c2e1900 */
[----:B-1----:R-:W-:Y:S01]  /*0310*/  CS2R R2, SRZ ;  /* 0x0000000000027805 */ /* 0x002fe2000001ff00 */
[----:B------:R-:W-:Y:S01]  /*0320*/  IMAD.MOV.U32 R5, RZ, RZ, RZ ;  /* 0x000000ffff057224 */ /* 0x000fe200078e00ff */
[----:B------:R-:W-:Y:S01]  /*0330*/  CS2R R6, SRZ ;  /* 0x0000000000067805 */ /* 0x000fe2000001ff00 */
[C---:B------:R-:W-:Y:S01]  /*0340*/  IMAD.WIDE R20, R41.reuse, 0x4, R20 ;  /* 0x0000000429147825 */ /* 0x040fe200078e0214 */
[----:B------:R3:W4:Y:S03]  /*0350*/  @P2 LDG.E.EL R26, desc[UR4][R24.64+-0x120] ;  /* 0xfffee004181a2981 */ /* 0x000726000c2e1900 */
[C---:B------:R-:W-:Y:S01]  /*0360*/  IMAD.WIDE R12, R41.reuse, 0x4, R12 ;  /* 0x00000004290c7825 */ /* 0x040fe200078e020c */
[----:B------:R-:W4:Y:S04]  /*0370*/  @!P0 LDG.E.EL R5, desc[UR4][R20.64] ;  /* 0x0000000414058981 */ /* 0x000f28000c2e1900 */
[----:B------:R1:W5:Y:S01]  /*0380*/  @!P0 LDG.E.EL R2, desc[UR4][R20.64] ;  /* 0x0000000414028981 */ /* 0x000362000c2e1900 */
[----:B------:R-:W-:Y:S01]  /*0390*/  CS2R R8, SRZ ;  /* 0x0000000000087805 */ /* 0x000fe2000001ff00 */
[----:B---3--:R-:W-:-:S02]  /*03a0*/  IMAD.WIDE R24, R41, 0x4, R10 ;  /* 0x0000000429187825 */ /* 0x008fc400078e020a */
[----:B------:R-:W3:Y:S02]  /*03b0*/  @!P0 LDG.E.EL R7, desc[UR4][R12.64] ;  /* 0x000000040c078981 */ /* 0x000ee4000c2e1900 */
[----:B------:R-:W-:Y:S02]  /*03c0*/  IMAD.MOV.U32 R42, RZ, RZ, RZ ;  /* 0x000000ffff2a7224 */ /* 0x000fe400078e00ff */
[----:B------:R0:W3:Y:S01]  /*03d0*/  @!P0 LDG.E.EL R3, desc[UR4][R12.64] ;  /* 0x000000040c038981 */ /* 0x0000e2000c2e1900 */
[----:B-1----:R-:W1:Y:S01]  /*03e0*/  LDC.64 R20, c[0x0][0x290] ;  /* 0x0000a400ff147b82 */ /* 0x002e620000000a00 */
[----:B------:R-:W-:Y:S01]  /*03f0*/  CS2R R10, SRZ ;  /* 0x00000000000a7805 */ /* 0x000fe2000001ff00 */
[C---:B------:R-:W-:Y:S01]  /*0400*/  IMAD.WIDE R18, R41.reuse, 0x4, R18 ;  /* 0x0000000429127825 */ /* 0x040fe200078e0212 */
[----:B------:R-:W3:Y:S03]  /*0410*/  @!P1 LDG.E.EL R14, desc[UR4][R24.64+-0x60] ;  /* 0xffffa004180e9981 */ /* 0x000ee6000c2e1900 */
[C---:B------:R-:W-:Y:S01]  /*0420*/  IMAD.WIDE R28, R41.reuse, 0x4, R28 ;  /* 0x00000004291c7825 */ /* 0x040fe200078e021c */
[----:B------:R0:W3:Y:S02]  /*0430*/  @!P1 LDG.E.EL R8, desc[UR4][R24.64+-0x60] ;  /* 0xffffa00418089981 */ /* 0x0000e4000c2e1900 */
[----:B0-----:R-:W-:Y:S01]  /*0440*/  CS2R R12, SRZ ;  /* 0x00000000000c7805 */ /* 0x001fe2000001ff00 */
[C---:B------:R-:W-:Y:S01]  /*0450*/  IMAD.WIDE R16, R41.reuse, 0x4, R16 ;  /* 0x0000000429107825 */ /* 0x040fe200078e0210 */
[----:B------:R-:W3:Y:S04]  /*0460*/  @!P3 LDG.E.EL R11, desc[UR4][R28.64+-0xc0] ;  /* 0xffff40041c0bb981 */ /* 0x000ee8000c2e1900 */
[----:B------:R-:W3:Y:S01]  /*0470*/  @!P1 LDG.E.EL R12, desc[UR4][R18.64+-0x60] ;  /* 0xffffa004120c9981 */ /* 0x000ee2000c2e1900 */
[----:B------:R-:W0:Y:S03]  /*0480*/  LDC.64 R24, c[0x0][0x2a0] ;  /* 0x0000a800ff187b82 */ /* 0x000e260000000a00 */
[----:B------:R1:W3:Y:S04]  /*0490*/  @!P1 LDG.E.EL R13, desc[UR4][R18.64+-0x60] ;  /* 0xffffa004120d9981 */ /* 0x0002e8000c2e1900 */
[----:B------:R1:W3:Y:S02]  /*04a0*/  @!P3 LDG.E.EL R42, desc[UR4][R28.64+-0xc0] ;  /* 0xffff40041c2ab981 */ /* 0x0002e4000c2e1900 */
[----:B-1----:R-:W-:-:S02]  /*04b0*/  IMAD.WIDE R20, R41, 0x4, R20 ;  /* 0x0000000429147825 */ /* 0x002fc400078e0214 */
[----:B------:R-:W3:Y:S01]  /*04c0*/  @!P0 LDG.E.EL R9, desc[UR4][R16.64] ;  /* 0x0000000410098981 */ /* 0x000ee2000c2e1900 */
[----:B------:R-:W-:-:S03]  /*04d0*/  CS2R R18, SRZ ;  /* 0x0000000000127805 */ /* 0x000fc6000001ff00 */
[----:B------:R1:W3:Y:S01]  /*04e0*/  @!P0 LDG.E.EL R6, desc[UR4][R16.64] ;  /* 0x0000000410068981 */ /* 0x0002e2000c2e1900 */
[----:B------:R-:W-:Y:S01]  /*04f0*/  CS2R R28, SRZ ;  /* 0x00000000001c7805 */ /* 0x000fe2000001ff00 */
[----:B------:R-:W-:Y:S02]  /*0500*/  IMAD.WIDE R44, R41, 0x4, R44 ;  /* 0x00000004292c7825 */ /* 0x000fe400078e022c */
[----:B------:R-:W3:Y:S04]  /*0510*/  @P2 LDG.E.EL R19, desc[UR4][R20.64+-0x120] ;  /* 0xfffee00414132981 */ /* 0x000ee8000c2e1900 */
[----:B------:R0:W3:Y:S01]  /*0520*/  @P2 LDG.E.EL R28, desc[UR4][R20.64+-0x120] ;  /* 0xfffee004141c2981 */ /* 0x0000e2000c2e1900 */
[----:B-1----:R-:W-:-:S03]  /*0530*/  CS2R R16, SRZ ;  /* 0x0000000000107805 */ /* 0x002fc6000001ff00 */
[----:B------:R-:W3:Y:S04]  /*0540*/  @!P3 LDG.E.EL R18, desc[UR4][R44.64+-0xc0] ;  /* 0xffff40042c12b981 */ /* 0x000ee8000c2e1900 */
[----:B------:R1:W3:Y:S01]  /*0550*/  @!P3 LDG.E.EL R17, desc[UR4][R44.64+-0xc0] ;  /* 0xffff40042c11b981 */ /* 0x0002e2000c2e1900 */
[----:B0-----:R-:W0:Y:S01]  /*0560*/  LDC.64 R20, c[0x0][0x260] ;  /* 0x00009800ff147b82 */ /* 0x001e220000000a00 */
[----:B------:R-:W-:-:S05]  /*0570*/  IMAD.WIDE R30, R41, 0x4, R30 ;  /* 0x00000004291e7825 */ /* 0x000fca00078e021e */
[----:B------:R-:W3:Y:S01]  /*0580*/  @!P3 LDG.E.EL R15, desc[UR4][R30.64+-0xc0] ;  /* 0xffff40041e0fb981 */ /* 0x000ee2000c2e1900 */
[----:B-1----:R-:W-:Y:S01]  /*0590*/  IMAD.HI R44, R4, 0x2aaaaaab, RZ ;  /* 0x2aaaaaab042c7827 */ /* 0x002fe200078e02ff */
[----:B------:R-:W-:Y:S02]  /*05a0*/  LOP3.LUT R45, R43, 0xfffff000, RZ, 0xc0, !PT ;  /* 0xfffff0002b2d7812 */ /* 0x000fe400078ec0ff */
[----:B------:R1:W3:Y:S02]  /*05b0*/  @!P3 LDG.E.EL R16, desc[UR4][R30.64+-0xc0] ;  /* 0xffff40041e10b981 */ /* 0x0002e4000c2e1900 */
[----:B------:R-:W-:Y:S01]  /*05c0*/  SHF.R.U32.HI R43, RZ, 0x1f, R44 ;  /* 0x0000001fff2b7819 */ /* 0x000fe2000001162c */
[----:B------:R-:W-:-:S03]  /*05d0*/  IMAD.WIDE R24, R41, 0x4, R24 ;  /* 0x0000000429187825 */ /* 0x000fc600078e0218 */
[----:B------:R-:W-:Y:S01]  /*05e0*/  LEA.HI.SX32 R43, R44, R43, 0x10 ;  /* 0x0000002b2c2b7211 */ /* 0x000fe200078f82ff */
[----:B------:R-:W-:Y:S01]  /*05f0*/  IMAD.IADD R44, R4, 0x1, -R45 ;  /* 0x00000001042c7824 */ /* 0x000fe200078e0a2d */
[----:B------:R-:W3:Y:S01]  /*0600*/  @P2 LDG.E.EL R29, desc[UR4][R24.64+-0x120] ;  /* 0xfffee004181d2981 */ /* 0x000ee2000c2e1900 */
[----:B-1----:R-:W-:Y:S02]  /*0610*/  CS2R R30, SRZ ;  /* 0x00000000001e7805 */ /* 0x002fe4000001ff00 */
[----:B------:R-:W-:-:S04]  /*0620*/  IMAD R44, R43, 0x18000, R44 ;  /* 0x000180002b2c7824 */ /* 0x000fc800078e022c */
[----:B------:R1:W3:Y:S02]  /*0630*/  @P2 LDG.E.EL R30, desc[UR4][R24.64+-0x120] ;  /* 0xfffee004181e2981 */ /* 0x0002e4000c2e1900 */
[----:B-1----:R-:W-:-:S04]  /*0640*/  IMAD R25, R40, 0x1000, R44 ;  /* 0x0000100028197824 */ /* 0x002fc800078e022c */
[----:B0-----:R-:W-:Y:S01]  /*0650*/  IMAD.WIDE R20, R25, 0x4, R20 ;  /* 0x0000000419147825 */ /* 0x001fe200078e0214 */
[----:B------:R-:W-:-:S06]  /*0660*/  CS2R R24, SRZ ;  /* 0x0000000000187805 */ /* 0x000fcc000001ff00 */
[----:B------:R-:W3:Y:S01]  /*0670*/  @!P3 LDG.E.64 R24, desc[UR4][R20.64] ;  /* 0x000000041418b981 */ /* 0x000ee2000c1e1b00 */
[----:B------:R-:W-:Y:S02]  /*0680*/  IMAD.MOV.U32 R0, RZ, RZ, RZ ;  /* 0x000000ffff007224 */ /* 0x000fe400078e00ff */
[----:B------:R-:W-:-:S05]  /*0690*/  IMAD.WIDE R22, R41, 0x4, R22 ;  /* 0x0000000429167825 */ /* 0x000fca00078e0216 */
[----:B------:R-:W3:Y:S04]  /*06a0*/  @!P1 LDG.E.EL R10, desc[UR4][R22.64+-0x60] ;  /* 0xffffa004160a9981 */ /* 0x000ee8000c2e1900 */
[----:B------:R0:W3:Y:S02]  /*06b0*/  @!P1 LDG.E.EL R0, desc[UR4][R22.64+-0x60] ;  /* 0xffffa00416009981 */ /* 0x0000e4000c2e1900 */
[----:B0-----:R-:W0:Y:S01]  /*06c0*/  LDC.64 R22, c[0x0][0x2a8] ;  /* 0x0000aa00ff167b82 */ /* 0x001e220000000a00 */
[----:B------:R-:W-:Y:S02]  /*06d0*/  IMAD.MOV.U32 R32, RZ, RZ, RZ ;  /* 0x000000ffff207224 */ /* 0x000fe400078e00ff */
[----:B0-----:R-:W-:-:S05]  /*06e0*/  IMAD.WIDE R22, R41, 0x4, R22 ;  /* 0x0000000429167825 */ /* 0x001fca00078e0216 */
[----:B------:R-:W3:Y:S04]  /*06f0*/  @P2 LDG.E.EL R31, desc[UR4][R22.64+-0x120] ;  /* 0xfffee004161f2981 */ /* 0x000ee8000c2e1900 */
[----:B------:R0:W3:Y:S01]  /*0700*/  @P2 LDG.E.EL R32, desc[UR4][R22.64+-0x120] ;  /* 0xfffee00416202981 */ /* 0x0000e2000c2e1900 */
[----:B------:R-:W-:Y:S02]  /*0710*/  IMAD.MOV.U32 R40, RZ, RZ, 0x3e800000 ;  /* 0x3e800000ff287424 */ /* 0x000fe400078e00ff */
[--C-:B------:R-:W-:Y:S02]  /*0720*/  IMAD R41, R41, 0x1000, R44.reuse ;  /* 0x0000100029297824 */ /* 0x100fe400078e022c */
[----:B------:R-:W-:Y:S01]  /*0730*/  IMAD R21, R33, 0x1000, R44 ;  /* 0x0000100021157824 */ /* 0x000fe200078e022c */
[----:B0-----:R-:W-:-:S05]  /*0740*/  SEL R23, R37, RZ, !P0 ;  /* 0x000000ff25177207 */ /* 0x001fca0004000000 */
[----:B------:R-:W-:-:S04]  /*0750*/  FADD R23, R23, 9.9999997473787516356e-06 ;  /* 0x3727c5ac17177421 */ /* 0x000fc80000000000 */
[----:B------:R-:W0:Y:S01]  /*0760*/  MUFU.SQRT R37, R23 ;  /* 0x0000001700257308 */ /* 0x000e220000002000 */
[----:B--2---:R-:W-:Y:S02]  /*0770*/  SEL R38, R38, RZ, !P0 ;  /* 0x000000ff26267207 */ /* 0x004fe40004000000 */
[----:B------:R-:W-:-:S03]  /*0780*/  SEL R20, R39, RZ, !P1 ;  /* 0x000000ff27147207 */ /* 0x000fc60004800000 */
[----:B------:R-:W-:-:S04]  /*0790*/  FADD R38, R38, 9.9999997473787516356e-06 ;  /* 0x3727c5ac26267421 */ /* 0x000fc80000000000 */
[----:B------:R-:W1:Y:S01]  /*07a0*/  MUFU.SQRT R22, R38 ;  /* 0x0000002600167308 */ /* 0x000e620000002000 */
[C---:B0-----:R-:W-:Y:S01]  /*07b0*/  FSETP.GT.AND P4, PT, R37.reuse, 8.50705917302346158658e+37, PT ;  /* 0x7e8000002500780b */ /* 0x041fe20003f84000 */
[----:B------:R-:W-:Y:S01]  /*07c0*/  FADD R20, R20, 9.9999997473787516356e-06 ;  /* 0x3727c5ac14147421 */ /* 0x000fe20000000000 */
[----:B------:R-:W-:Y:S02]  /*07d0*/  FSETP.GEU.AND P5, PT, R37, 1.175494350822287508e-38, PT ;  /* 0x008000002500780b */ /* 0x000fe40003fae000 */
[----:B------:R-:W-:-:S03]  /*07e0*/  SEL R23, R34, RZ, !P1 ;  /* 0x000000ff22177207 */ /* 0x000fc60004800000 */
[----:B------:R-:W0:Y:S01]  /*07f0*/  MUFU.SQRT R20, R20 ;  /* 0x0000001400147308 */ /* 0x000e220000002000 */
[----:B------:R-:W-:Y:S01]  /*0800*/  FSEL R44, R40, 1, P4 ;  /* 0x3f800000282c7808 */ /* 0x000fe20002000000 */
[----:B------:R-:W-:-:S04]  /*0810*/  FADD R23, R23, 9.9999997473787516356e-06 ;  /* 0x3727c5ac17177421 */ /* 0x000fc80000000000 */
[----:B------:R-:W-:Y:S01]  /*0820*/  @P4 FMUL R37, R37, 0.25 ;  /* 0x3e80000025254820 */ /* 0x000fe20000400000 */
[----:B-1----:R-:W-:-:S03]  /*0830*/  FSETP.GT.AND P6, PT, R22, 8.50705917302346158658e+37, PT ;  /* 0x7e8000001600780b */ /* 0x002fc60003fc4000 */
[----:B------:R-:W-:Y:S01]  /*0840*/  @!P5 FMUL R37, R37, 16777216 ;  /* 0x4b8000002525d820 */ /* 0x000fe20000400000 */
[----:B------:R-:W-:Y:S01]  /*0850*/  @!P5 FMUL R44, R44, 16777216 ;  /* 0x4b8000002c2cd820 */ /* 0x000fe20000400000 */
[----:B------:R-:W1:Y:S01]  /*0860*/  MUFU.SQRT R23, R23 ;  /* 0x0000001700177308 */ /* 0x000e620000002000 */
[----:B------:R-:W-:Y:S02]  /*0870*/  FSETP.GEU.AND P5, PT, R22, 1.175494350822287508e-38, PT ;  /* 0x008000001600780b */ /* 0x000fe40003fae000 */
[----:B0-----:R-:W-:-:S05]  /*0880*/  FSETP.GT.AND P4, PT, R20, 8.50705917302346158658e+37, PT ;  /* 0x7e8000001400780b */ /* 0x001fca0003f84000 */
[----:B------:R-:W0:Y:S01]  /*0890*/  MUFU.RCP R37, R37 ;  /* 0x0000002500257308 */ /* 0x000e220000001000 */
[----:B------:R-:W-:Y:S01]  /*08a0*/  FSEL R34, R40, 1, P6 ;  /* 0x3f80000028227808 */ /* 0x000fe20003000000 */
[----:B------:R-:W-:Y:S01]  /*08b0*/  @P6 FMUL R22, R22, 0.25 ;  /* 0x3e80000016166820 */ /* 0x000fe20000400000 */
[----:B------:R-:W-:-:S03]  /*08c0*/  FSETP.GEU.AND P6, PT, R20, 1.175494350822287508e-38, PT ;  /* 0x008000001400780b */ /* 0x000fc60003fce000 */
[----:B------:R-:W-:Y:S01]  /*08d0*/  @!P5 FMUL R22, R22, 16777216 ;  /* 0x4b8000001616d820 */ /* 0x000fe20000400000 */
[----:B------:R-:W-:Y:S01]  /*08e0*/  @!P5 FMUL R34, R34, 16777216 ;  /* 0x4b8000002222d820 */ /* 0x000fe20000400000 */
[----:B-1----:R-:W-:Y:S01]  /*08f0*/  FSETP.GT.AND P5, PT, R23, 8.50705917302346158658e+37, PT ;  /* 0x7e8000001700780b */ /* 0x002fe20003fa4000 */
[----:B------:R-:W-:Y:S01]  /*0900*/  @P4 FMUL R20, R20, 0.25 ;  /* 0x3e80000014144820 */ /* 0x000fe20000400000 */
[----:B----4-:R-:W-:Y:S01]  /*0910*/  SEL R38, R35, RZ, !P3 ;  /* 0x000000ff23267207 */ /* 0x010fe20005800000 */
[----:B0-----:R-:W-:Y:S01]  /*0920*/  FMUL R33, R37, R44 ;  /* 0x0000002c25217220 */ /* 0x001fe20000400000 */
[----:B------:R-:W-:Y:S02]  /*0930*/  FSEL R44, R40, 1, P4 ;  /* 0x3f800000282c7808 */ /* 0x000fe40002000000 */
[----:B------:R-:W-:Y:S01]  /*0940*/  FSETP.GEU.AND P4, PT, R23, 1.175494350822287508e-38, PT ;  /* 0x008000001700780b */ /* 0x000fe20003f8e000 */
[----:B------:R-:W-:-:S06]  /*0950*/  FADD R38, R38, 9.9999997473787516356e-06 ;  /* 0x3727c5ac26267421 */ /* 0x000fcc0000000000 */
[----:B------:R-:W-:Y:S01]  /*0960*/  @P5 FMUL R23, R23, 0.25 ;  /* 0x3e80000017175820 */ /* 0x000fe20000400000 */
[----:B------:R-:W0:Y:S01]  /*0970*/  MUFU.SQRT R38, R38 ;  /* 0x0000002600267308 */ /* 0x000e220000002000 */
[----:B------:R-:W-:-:S04]  /*0980*/  SEL R27, R27, RZ, !P3 ;  /* 0x000000ff1b1b7207 */ /* 0x000fc80005800000 */
[----:B------:R-:W-:Y:S01]  /*0990*/  @!P4 FMUL R23, R23, 16777216 ;  /* 0x4b8000001717c820 */ /* 0x000fe20000400000 */
[----:B------:R-:W-:Y:S01]  /*09a0*/  @!P6 FMUL R20, R20, 16777216 ;  /* 0x4b8000001414e820 */ /* 0x000fe20000400000 */
[----:B------:R-:W-:-:S04]  /*09b0*/  FADD R27, R27, 9.9999997473787516356e-06 ;  /* 0x3727c5ac1b1b7421 */ /* 0x000fc80000000000 */
[----:B------:R-:W1:Y:S01]  /*09c0*/  MUFU.RCP R23, R23 ;  /* 0x0000001700177308 */ /* 0x000e620000001000 */
[----:B------:R-:W-:Y:S01]  /*09d0*/  @!P6 FMUL R44, R44, 16777216 ;  /* 0x4b8000002c2ce820 */ /* 0x000fe20000400000 */
[----:B0-----:R-:W-:Y:S02]  /*09e0*/  FSETP.GT.AND P6, PT, R38, 8.50705917302346158658e+37, PT ;  /* 0x7e8000002600780b */ /* 0x001fe40003fc4000 */
[----:B-----5:R-:W-:-:S04]  /*09f0*/  SEL R36, R36, RZ, P2 ;  /* 0x000000ff24247207 */ /* 0x020fc80001000000 */
[----:B------:R0:W-:Y:S08]  /*0a00*/  MUFU.RCP R37, R22 ;  /* 0x0000001600257308 */ /* 0x0001f00000001000 */
[----:B------:R-:W2:Y:S01]  /*0a10*/  MUFU.RCP R35, R20 ;  /* 0x0000001400237308 */ /* 0x000ea20000001000 */
[----:B0-----:R-:W-:Y:S02]  /*0a20*/  FSEL R22, R40, 1, P5 ;  /* 0x3f80000028167808 */ /* 0x001fe40002800000 */
[----:B------:R-:W-:-:S05]  /*0a30*/  FSETP.GEU.AND P5, PT, R38, 1.175494350822287508e-38, PT ;  /* 0x008000002600780b */ /* 0x000fca0003fae000 */
[----:B------:R-:W0:Y:S01]  /*0a40*/  MUFU.SQRT R20, R27 ;  /* 0x0000001b00147308 */ /* 0x000e220000002000 */
[----:B------:R-:W-:Y:S01]  /*0a50*/  @!P4 FMUL R22, R22, 16777216 ;  /* 0x4b8000001616c820 */ /* 0x000fe20000400000 */
[----:B------:R-:W-:-:S03]  /*0a60*/  FADD R39, R36, 9.9999997473787516356e-06 ;  /* 0x3727c5ac24277421 */ /* 0x000fc60000000000 */
[----:B-1----:R-:W-:Y:S01]  /*0a70*/  FMUL R36, R23, R22 ;  /* 0x0000001617247220 */ /* 0x002fe20000400000 */
[----:B------:R-:W-:Y:S02]  /*0a80*/  @P6 FMUL R38, R38, 0.25 ;  /* 0x3e80000026266820 */ /* 0x000fe40000400000 */
[----:B------:R-:W1:Y:S01]  /*0a90*/  MUFU.SQRT R22, R39 ;  /* 0x0000002700167308 */ /* 0x000e620000002000 */
[----:B--2---:R-:W-:Y:S01]  /*0aa0*/  FMUL R35, R35, R44 ;  /* 0x0000002c23237220 */ /* 0x004fe20000400000 */
[----:B------:R-:W-:Y:S01]  /*0ab0*/  @!P5 FMUL R38, R38, 16777216 ;  /* 0x4b8000002626d820 */ /* 0x000fe20000400000 */
[----:B------:R-:W-:Y:S02]  /*0ac0*/  FSEL R44, R40, 1, P6 ;  /* 0x3f800000282c7808 */ /* 0x000fe40003000000 */
[C---:B0-----:R-:W-:Y:S01]  /*0ad0*/  FSETP.GT.AND P4, PT, R20.reuse, 8.50705917302346158658e+37, PT ;  /* 0x7e8000001400780b */ /* 0x041fe20003f84000 */
[----:B------:R-:W-:Y:S01]  /*0ae0*/  FMUL R34, R37, R34 ;  /* 0x0000002225227220 */ /* 0x000fe20000400000 */
[----:B------:R-:W-:Y:S01]  /*0af0*/  FSETP.GEU.AND P6, PT, R20, 1.175494350822287508e-38, PT ;  /* 0x008000001400780b */ /* 0x000fe20003fce000 */
[----:B------:R0:W2:Y:S01]  /*0b00*/  MUFU.RCP R37, R38 ;  /* 0x0000002600257308 */ /* 0x0000a20000001000 */
[----:B------:R-:W-:Y:S01]  /*0b10*/  @!P5 FMUL R44, R44, 16777216 ;  /* 0x4b8000002c2cd820 */ /* 0x000fe20000400000 */
[----:B-1----:R-:W-:-:S02]  /*0b20*/  FSETP.GT.AND P5, PT, R22, 8.50705917302346158658e+37, PT ;  /* 0x7e8000001600780b */ /* 0x002fc40003fa4000 */
[----:B0-----:R-:W-:-:S06]  /*0b30*/  FSEL R38, R40, 1, P4 ;  /* 0x3f80000028267808 */ /* 0x001fcc0002000000 */
[----:B------:R-:W-:Y:S01]  /*0b40*/  @P4 FMUL R20, R20, 0.25 ;  /* 0x3e80000014144820 */ /* 0x000fe20000400000 */
[----:B------:R-:W-:Y:S02]  /*0b50*/  FSETP.GEU.AND P4, PT, R22, 1.175494350822287508e-38, PT ;  /* 0x008000001600780b */ /* 0x000fe40003f8e000 */
[----:B------:R-:W-:Y:S01]  /*0b60*/  SEL R26, R26, RZ, P2 ;  /* 0x000000ff1a1a7207 */ /* 0x000fe20001000000 */
[----:B------:R-:W-:Y:S01]  /*0b70*/  @!P6 FMUL R20, R20, 16777216 ;  /* 0x4b8000001414e820 */ /* 0x000fe20000400000 */
[----:B--2---:R-:W-:-:S03]  /*0b80*/  FMUL R37, R37, R44 ;  /* 0x0000002c25257220 */ /* 0x004fc60000400000 */
[----:B------:R-:W0:Y:S01]  /*0b90*/  MUFU.RCP R23, R20 ;  /* 0x0000001400177308 */ /* 0x000e220000001000 */
[----:B------:R-:W-:Y:S01]  /*0ba0*/  FADD R44, R26, 9.9999997473787516356e-06 ;  /* 0x3727c5ac1a2c7421 */ /* 0x000fe20000000000 */
[----:B------:R-:W-:Y:S01]  /*0bb0*/  @P5 FMUL R22, R22, 0.25 ;  /* 0x3e80000016165820 */ /* 0x000fe20000400000 */
[----:B------:R-:W1:Y:S03]  /*0bc0*/  LDC.64 R26, c[0x0][0x238] ;  /* 0x00008e00ff1a7b82 */ /* 0x000e660000000a00 */
[----:B------:R-:W-:Y:S02]  /*0bd0*/  @!P4 FMUL R22, R22, 16777216 ;  /* 0x4b8000001616c820 */ /* 0x000fe40000400000 */
[----:B------:R-:W2:Y:S01]  /*0be0*/  MUFU.SQRT R44, R44 ;  /* 0x0000002c002c7308 */ /* 0x000ea20000002000 */
[----:B------:R-:W-:-:S07]  /*0bf0*/  @!P6 FMUL R38, R38, 16777216 ;  /* 0x4b8000002626e820 */ /* 0x000fce0000400000 */
[----:B------:R-:W4:Y:S01]  /*0c00*/  MUFU.RCP R39, R22 ;  /* 0x0000001600277308 */ /* 0x000f220000001000 */
[----:B0-----:R-:W-:Y:S01]  /*0c10*/  FMUL R38, R23, R38 ;  /* 0x0000002617267220 */ /* 0x001fe20000400000 */
[----:B------:R-:W-:-:S05]  /*0c20*/  FSEL R23, R40, 1, P5 ;  /* 0x3f80000028177808 */ /* 0x000fca0002800000 */
[----:B------:R-:W-:Y:S01]  /*0c30*/  @!P4 FMUL R23, R23, 16777216 ;  /* 0x4b8000001717c820 */ /* 0x000fe20000400000 */
[C---:B--2---:R-:W-:Y:S02]  /*0c40*/  FSETP.GT.AND P4, PT, R44.reuse, 8.50705917302346158658e+37, PT ;  /* 0x7e8000002c00780b */ /* 0x044fe40003f84000 */
[----:B------:R-:W-:Y:S01]  /*0c50*/  FSETP.GEU.AND P5, PT, R44, 1.175494350822287508e-38, PT ;  /* 0x008000002c00780b */ /* 0x000fe20003fae000 */
[----:B----4-:R-:W-:Y:S01]  /*0c60*/  FMUL R39, R39, R23 ;  /* 0x0000001727277220 */ /* 0x010fe20000400000 */
[----:B------:R-:W-:Y:S02]  /*0c70*/  IMAD R23, R43, -0x60000, R4 ;  /* 0xfffa00002b177824 */ /* 0x000fe400078e0204 */
[----:B-1----:R-:W-:Y:S02]  /*0c80*/  IMAD.WIDE R26, R21, 0x4, R26 ;  /* 0x00000004151a7825 */ /* 0x002fe400078e021a */
[----:B------:R-:W0:Y:S02]  /*0c90*/  LDC.64 R20, c[0x0][0x210] ;  /* 0x00008400ff147b82 */ /* 0x000e240000000a00 */
[----:B------:R-:W-:Y:S01]  /*0ca0*/  IMAD R43, R43, 0x18000, R23 ;  /* 0x000180002b2b7824 */ /* 0x000fe200078e0217 */
[----:B------:R-:W-:-:S02]  /*0cb0*/  CS2R R22, SRZ ;  /* 0x0000000000167805 */ /* 0x000fc4000001ff00 */
[----:B------:R-:W-:-:S04]  /*0cc0*/  @P4 FMUL R44, R44, 0.25 ;  /* 0x3e8000002c2c4820 */ /* 0x000fc80000400000 */
[----:B------:R-:W-:Y:S01]  /*0cd0*/  @!P5 FMUL R44, R44, 16777216 ;  /* 0x4b8000002c2cd820 */ /* 0x000fe20000400000 */
[----:B------:R1:W2:Y:S02]  /*0ce0*/  @!P1 LDG.E.64 R22, desc[UR4][R26.64] ;  /* 0x000000041a169981 */ /* 0x0002a4000c1e1b00 */
[----:B-1----:R-:W1:Y:S03]  /*0cf0*/  LDC.64 R26, c[0x0][0x288] ;  /* 0x0000a200ff1a7b82 */ /* 0x002e660000000a00 */
[----:B------:R-:W4:Y:S01]  /*0d00*/  MUFU.RCP R44, R44 ;  /* 0x0000002c002c7308 */ /* 0x000f220000001000 */
[----:B------:R-:W-:Y:S02]  /*0d10*/  FSEL R45, R40, 1, P4 ;  /* 0x3f800000282d7808 */ /* 0x000fe40002000000 */
[----:B---3--:R-:W-:Y:S02]  /*0d20*/  SEL R42, R42, RZ, !P3 ;  /* 0x000000ff2a2a7207 */ /* 0x008fe40005800000 */
[----:B------:R-:W-:Y:S01]  /*0d30*/  SEL R25, R25, RZ, !P3 ;  /* 0x000000ff19197207 */ /* 0x000fe20005800000 */
[----:B------:R-:W-:Y:S01]  /*0d40*/  @!P5 FMUL R45, R45, 16777216 ;  /* 0x4b8000002d2dd820 */ /* 0x000fe20000400000 */
[----:B------:R-:W-:-:S03]  /*0d50*/  VIADD R41, R41, 0xfffb8000 ;  /* 0xfffb800029297836 */ /* 0x000fc60000000000 */
[----:B------:R-:W-:Y:S01]  /*0d60*/  FADD R25, R25, -R42 ;  /* 0x8000002a19197221 */ /* 0x000fe20000000000 */
[----:B----4-:R-:W-:Y:S01]  /*0d70*/  FMUL R40, R44, R45 ;  /* 0x0000002d2c287220 */ /* 0x010fe20000400000 */
[----:B0-----:R-:W-:Y:S01]  /*0d80*/  IMAD.WIDE R44, R43, 0x4, R20 ;  /* 0x000000042b2c7825 */ /* 0x001fe200078e0214 */
[----:B------:R-:W-:-:S03]  /*0d90*/  CS2R R20, SRZ ;  /* 0x0000000000147805 */ /* 0x000fc6000001ff00 */
[----:B-1----:R-:W-:Y:S01]  /*0da0*/  IMAD.WIDE R42, R41, 0x4, R26 ;  /* 0x00000004292a7825 */ /* 0x002fe200078e021a */
[----:B------:R-:W-:Y:S02]  /*0db0*/  CS2R R26, SRZ ;  /* 0x00000000001a7805 */ /* 0x000fe4000001ff00 */
[----:B------:R0:W3:Y:S04]  /*0dc0*/  @!P0 LDG.E.64 R20, desc[UR4][R44.64] ;  /* 0x000000042c148981 */ /* 0x0000e8000c1e1b00 */
[----:B------:R-:W4:Y:S01]  /*0dd0*/  @P2 LDG.E.64 R26, desc[UR4][R42.64] ;  /* 0x000000042a1a2981 */ /* 0x000f22000c1e1b00 */
[----:B------:R-:W-:Y:S02]  /*0de0*/  SEL R24, R24, RZ, !P3 ;  /* 0x000000ff18187207 */ /* 0x000fe40005800000 */
[----:B------:R-:W-:-:S02]  /*0df0*/  SEL R11, R11, RZ, !P3 ;  /* 0x000000ff0b0b7207 */ /* 0x000fc40005800000 */
[----:B0-----:R-:W-:-:S03]  /*0e00*/  SEL R44, R8, RZ, !P1 ;  /* 0x000000ff082c7207 */ /* 0x001fc60004800000 */
[----:B------:R-:W-:Y:S01]  /*0e10*/  FADD R24, R24, -R11 ;  /* 0x8000000b18187221 */ /* 0x000fe20000000000 */
[----:B------:R-:W-:Y:S02]  /*0e20*/  SEL R15, R15, RZ, !P3 ;  /* 0x000000ff0f0f7207 */ /* 0x000fe40005800000 */
[----:B------:R-:W-:Y:S01]  /*0e30*/  SEL R13, R13, RZ, !P1 ;  /* 0x000000ff0d0d7207 */ /* 0x000fe20004800000 */
[----:B------:R-:W-:Y:S01]  /*0e40*/  FMUL R8, R37, R24 ;  /* 0x0000001825087220 */ /* 0x000fe20000400000 */
[----:B------:R-:W-:Y:S02]  /*0e50*/  SEL R12, R12, RZ, !P1 ;  /* 0x000000ff0c0c7207 */ /* 0x000fe40004800000 */
[----:B------:R-:W-:Y:S02]  /*0e60*/  SEL R19, R19, RZ, P2 ;  /* 0x000000ff13137207 */ /* 0x000fe40001000000 */
[----:B------:R-:W-:Y:S02]  /*0e70*/  SEL R28, R28, RZ, P2 ;  /* 0x000000ff1c1c7207 */ /* 0x000fe40001000000 */
[----:B------:R-:W-:-:S02]  /*0e80*/  SEL R29, R29, RZ, P2 ;  /* 0x000000ff1d1d7207 */ /* 0x000fc40001000000 */
[----:B------:R-:W-:Y:S01]  /*0e90*/  SEL R32, R32, RZ, P2 ;  /* 0x000000ff20207207 */ /* 0x000fe20001000000 */
[----:B------:R-:W-:Y:S01]  /*0ea0*/  FMUL R25, R38, R25 ;  /* 0x0000001926197220 */ /* 0x000fe20000400000 */
[----:B------:R-:W-:Y:S02]  /*0eb0*/  SEL R5, R5, RZ, !P0 ;  /* 0x000000ff05057207 */ /* 0x000fe40004000000 */
[----:B------:R-:W-:Y:S02]  /*0ec0*/  SEL R2, R2, RZ, !P0 ;  /* 0x000000ff02027207 */ /* 0x000fe40004000000 */
[----:B--2---:R-:W-:Y:S02]  /*0ed0*/  SEL R11, R23, RZ, !P1 ;  /* 0x000000ff170b7207 */ /* 0x004fe40004800000 */
[----:B------:R-:W-:Y:S02]  /*0ee0*/  SEL R22, R22, RZ, !P1 ;  /* 0x000000ff16167207 */ /* 0x000fe40004800000 */
[----:B------:R-:W-:Y:S01]  /*0ef0*/  SEL R23, R14, RZ, !P1 ;  /* 0x000000ff0e177207 */ /* 0x000fe20004800000 */
[----:B------:R-:W-:-:S04]  /*0f00*/  FADD R11, R11, -R44 ;  /* 0x8000002c0b0b7221 */ /* 0x000fc80000000000 */
[----:B------:R-:W-:Y:S01]  /*0f10*/  FADD R14, R22, -R23 ;  /* 0x80000017160e7221 */ /* 0x000fe20000000000 */
[----:B------:R-:W-:Y:S02]  /*0f20*/  SEL R23, R18, RZ, !P3 ;  /* 0x000000ff12177207 */ /* 0x000fe40005800000 */
[----:B------:R-:W-:Y:S02]  /*0f30*/  SEL R18, R17, RZ, !P3 ;  /* 0x000000ff11127207 */ /* 0x000fe40005800000 */
[----:B------:R-:W-:Y:S01]  /*0f40*/  SEL R22, R16, RZ, !P3 ;  /* 0x000000ff10167207 */ /* 0x000fe20005800000 */
[----:B------:R-:W-:Y:S01]  /*0f50*/  FMUL R11, R36, R11 ;  /* 0x0000000b240b7220 */ /* 0x000fe20000400000 */
[----:B------:R-:W-:Y:S01]  /*0f60*/  SEL R16, R0, RZ, !P1 ;  /* 0x000000ff00107207 */ /* 0x000fe20004800000 */
[----:B------:R-:W-:Y:S01]  /*0f70*/  FFMA R8, R15, R8, R18 ;  /* 0x000000080f087223 */ /* 0x000fe20000000012 */
[----:B------:R-:W-:Y:S02]  /*0f80*/  SEL R15, R10, RZ, !P1 ;  /* 0x000000ff0a0f7207 */ /* 0x000fe40004800000 */
[----:B------:R-:W-:Y:S01]  /*0f90*/  SEL R10, R3, RZ, !P0 ;  /* 0x000000ff030a7207 */ /* 0x000fe20004000000 */
[----:B------:R-:W-:Y:S01]  /*0fa0*/  FFMA R11, R16, R11, R13 ;  /* 0x0000000b100b7223 */ /* 0x000fe2000000000d */
[----:B------:R-:W-:Y:S01]  /*0fb0*/  SEL R13, R7, RZ, !P0 ;  /* 0x000000ff070d7207 */ /* 0x000fe20004000000 */
[----:B------:R-:W-:-:S04]  /*0fc0*/  FMUL R14, R35, R14 ;  /* 0x0000000e230e7220 */ /* 0x000fc80000400000 */
[----:B------:R-:W-:Y:S01]  /*0fd0*/  FFMA R3, R15, R14, R12 ;  /* 0x0000000e0f037223 */ /* 0x000fe2000000000c */
[----:B---3--:R-:W-:Y:S02]  /*0fe0*/  SEL R21, R21, RZ, !P0 ;  /* 0x000000ff15157207 */ /* 0x008fe40004000000 */
[----:B------:R-:W-:Y:S02]  /*0ff0*/  SEL R20, R20, RZ, !P0 ;  /* 0x000000ff14147207 */ /* 0x000fe40004000000 */
[----:B----4-:R-:W-:Y:S02]  /*1000*/  SEL R26, R26, RZ, P2 ;  /* 0x000000ff1a1a7207 */ /* 0x010fe40001000000 */
[----:B------:R-:W-:Y:S01]  /*1010*/  SEL R27, R27, RZ, P2 ;  /* 0x000000ff1b1b7207 */ /* 0x000fe20001000000 */
[----:B------:R-:W-:Y:S01]  /*1020*/  FADD R7, R21, -R10 ;  /* 0x8000000a15077221 */ /* 0x000fe20000000000 */
[----:B------:R-:W-:Y:S01]  /*1030*/  FADD R10, R20, -R13 ;  /* 0x8000000d140a7221 */ /* 0x000fe20000000000 */
[----:B------:R-:W-:-:S02]  /*1040*/  FADD R12, R26, -R19 ;  /* 0x800000131a0c7221 */ /* 0x000fc40000000000 */
[----:B------:R-:W-:Y:S01]  /*1050*/  FADD R13, R27, -R28 ;  /* 0x8000001c1b0d7221 */ /* 0x000fe20000000000 */
[----:B------:R-:W-:Y:S01]  /*1060*/  SEL R14, R31, RZ, P2 ;  /* 0x000000ff1f0e7207 */ /* 0x000fe20001000000 */
[----:B------:R-:W-:Y:S01]  /*1070*/  FMUL R12, R39, R12 ;  /* 0x0000000c270c7220 */ /* 0x000fe20000400000 */
[----:B------:R-:W-:Y:S01]  /*1080*/  SEL R15, R30, RZ, P2 ;  /* 0x000000ff1e0f7207 */ /* 0x000fe20001000000 */
[----:B------:R-:W-:Y:S02]  /*1090*/  FMUL R13, R40, R13 ;  /* 0x0000000d280d7220 */ /* 0x000fe40000400000 */
[----:B------:R-:W-:Y:S02]  /*10a0*/  FFMA R14, R29, R12, R14 ;  /* 0x0000000c1d0e7223 */ /* 0x000fe4000000000e */
[----:B------:R-:W-:Y:S02]  /*10b0*/  FFMA R32, R15, R13, R32 ;  /* 0x0000000d0f207223 */ /* 0x000fe40000000020 */
[----:B------:R-:W0:Y:S01]  /*10c0*/  LDC.64 R12, c[0x0][0x2b0] ;  /* 0x0000ac00ff0c7b82 */ /* 0x000e220000000a00 */
[----:B------:R-:W-:Y:S01]  /*10d0*/  FFMA R0, R22, R25, R23 ;  /* 0x0000001916007223 */ /* 0x000fe20000000017 */
[----:B------:R-:W-:Y:S01]  /*10e0*/  FSETP.GEU.AND P6, PT, R14, RZ, PT ;  /* 0x000000ff0e00720b */ /* 0x000fe20003fce000 */
[----:B------:R-:W-:Y:S01]  /*10f0*/  FMUL R10, R33, R10 ;  /* 0x0000000a210a7220 */ /* 0x000fe20000400000 */
[----:B------:R-:W-:-:S02]  /*1100*/  SEL R16, R9, RZ, !P0 ;  /* 0x000000ff09107207 */ /* 0x000fc40004000000 */
[----:B------:R-:W-:Y:S02]  /*1110*/  FSETP.GEU.AND P5, PT, R32, RZ, PT ;  /* 0x000000ff2000720b */ /* 0x000fe40003fae000 */
[----:B------:R-:W-:Y:S01]  /*1120*/  FSEL R14, R14, RZ, P6 ;  /* 0x000000ff0e0e7208 */ /* 0x000fe20003000000 */
[----:B------:R-:W-:Y:S01]  /*1130*/  FFMA R10, R5, R10, R16 ;  /* 0x0000000a050a7223 */ /* 0x000fe20000000010 */
[----:B------:R-:W-:Y:S02]  /*1140*/  FSETP.GEU.AND P4, PT, R8, RZ, PT ;  /* 0x000000ff0800720b */ /* 0x000fe40003f8e000 */
[----:B------:R-:W-:Y:S01]  /*1150*/  FSETP.GEU.AND P6, PT, R0, RZ, PT ;  /* 0x000000ff0000720b */ /* 0x000fe20003fce000 */
[----:B------:R-:W-:Y:S01]  /*1160*/  FMUL R7, R34, R7 ;  /* 0x0000000722077220 */ /* 0x000fe20000400000 */
[----:B------:R-:W-:Y:S02]  /*1170*/  FSEL R32, R32, RZ, P5 ;  /* 0x000000ff20207208 */ /* 0x000fe40002800000 */
[----:B------:R-:W-:-:S02]  /*1180*/  SEL R5, R6, RZ, !P0 ;  /* 0x000000ff06057207 */ /* 0x000fc40004000000 */
[----:B------:R-:W-:Y:S02]  /*1190*/  FSEL R8, R8, RZ, P4 ;  /* 0x000000ff08087208 */ /* 0x000fe40002000000 */
[----:B------:R-:W-:Y:S01]  /*11a0*/  FSEL R9, R0, RZ, P6 ;  /* 0x000000ff00097208 */ /* 0x000fe20003000000 */
[----:B------:R-:W-:Y:S01]  /*11b0*/  FFMA R7, R2, R7, R5 ;  /* 0x0000000702077223 */ /* 0x000fe20000000005 */
[----:B------:R-:W-:Y:S02]  /*11c0*/  @P3 FSEL R8, R14, RZ, P2 ;  /* 0x000000ff0e083208 */ /* 0x000fe40001000000 */
[----:B------:R-:W-:Y:S02]  /*11d0*/  @P3 FSEL R9, R32, RZ, P2 ;  /* 0x000000ff20093208 */ /* 0x000fe40001000000 */
[----:B------:R-:W-:Y:S02]  /*11e0*/  FSETP.GEU.AND P2, PT, R3, RZ, PT ;  /* 0x000000ff0300720b */ /* 0x000fe40003f4e000 */
[----:B------:R-:W-:-:S02]  /*11f0*/  FSETP.GEU.AND P3, PT, R11, RZ, PT ;  /* 0x000000ff0b00720b */ /* 0x000fc40003f6e000 */
[----:B------:R-:W-:Y:S02]  /*1200*/  @!P1 FSEL R8, R3, RZ, P2 ;  /* 0x000000ff03089208 */ /* 0x000fe40001000000 */
[----:B------:R-:W-:Y:S02]  /*1210*/  @!P1 FSEL R9, R11, RZ, P3 ;  /* 0x000000ff0b099208 */ /* 0x000fe40001800000 */
[----:B------:R-:W-:Y:S02]  /*1220*/  FSETP.GEU.AND P1, PT, R10, RZ, PT ;  /* 0x000000ff0a00720b */ /* 0x000fe40003f2e000 */
[C---:B------:R-:W-:Y:S01]  /*1230*/  FSETP.GEU.AND P2, PT, R7.reuse, RZ, PT ;  /* 0x000000ff0700720b */ /* 0x040fe20003f4e000 */
[----:B0-----:R-:W-:Y:S01]  /*1240*/  IMAD.WIDE R12, R4, 0x4, R12 ;  /* 0x00000004040c7825 */ /* 0x001fe200078e020c */
[----:B------:R-:W-:Y:S02]  /*1250*/  @!P0 FSEL R8, R10, RZ, P1 ;  /* 0x000000ff0a088208 */ /* 0x000fe40000800000 */
[----:B------:R-:W-:-:S05]  /*1260*/  @!P0 FSEL R9, R7, RZ, P2 ;  /* 0x000000ff07098208 */ /* 0x000fca0001000000 */
[----:B------:R-:W-:Y:S01]  /*1270*/  STG.E.64 desc[UR4][R12.64], R8 ;  /* 0x000000080c007986 */ /* 0x000fe2000c101b04 */
[----:B------:R-:W-:Y:S05]  /*1280*/  EXIT ;  /* 0x000000000000794d */ /* 0x000fea0003800000 */
.L_x_0:
[----:B------:R-:W-:-:S00]  /*1290*/  BRA `(.L_x_0) ;  /* 0xfffffffc00fc7947 */ /* 0x000fc0000383ffff */
[----:B------:R-:W-:-:S00]  /*12a0*/  NOP ;  /* 0x0000000000007918 */ /* 0x000fc00000000000 */
        /* <DEDUP_REMOVED lines=13> */
.L_x_1:


//--------------------- .nv.global.init           --------------------------
	.section	.nv.global.init,"aw",@progbits
.nv.global.init:
	.type		_$_str,@object
	.size		_$_str,(_$_str_$_2 - _$_str)
_$_str:
        /*0000*/ 	.byte	0x5f, 0x5f, 0x43, 0x55, 0x44, 0x41, 0x5f, 0x46, 0x54, 0x5a, 0x00
	.type		_$_str_$_2,@object
	.size		_$_str_$_2,(.L_1 - _$_str_$_2)
_$_str_$_2:
        /*000b*/ 	.byte	0x5f, 0x5f, 0x43, 0x55, 0x44, 0x41, 0x5f, 0x50, 0x52, 0x45, 0x43, 0x5f, 0x53, 0x51, 0x52, 0x54
        /*001b*/ 	.byte	0x00
.L_1:


//--------------------- .nv.constant0.triton_poi_fused_cat_5 --------------------------
	.section	.nv.constant0.triton_poi_fused_cat_5,"a",@progbits
	.sectionflags	@""
	.align	4
.nv.constant0.triton_poi_fused_cat_5:
	.zero		700
